//
// Generated by NVIDIA NVVM Compiler
//
// Compiler Build ID: CL-36424714
// Cuda compilation tools, release 13.0, V13.0.88
// Based on NVVM 20.0.0
//

.version 9.0
.target sm_100
.address_size 64

	// .globl	_Z15spmv_csr_kerneliPKfPKiS2_S0_Pf

.visible .entry _Z15spmv_csr_kerneliPKfPKiS2_S0_Pf(
	.param .u32 _Z15spmv_csr_kerneliPKfPKiS2_S0_Pf_param_0,
	.param .u64 .ptr .align 1 _Z15spmv_csr_kerneliPKfPKiS2_S0_Pf_param_1,
	.param .u64 .ptr .align 1 _Z15spmv_csr_kerneliPKfPKiS2_S0_Pf_param_2,
	.param .u64 .ptr .align 1 _Z15spmv_csr_kerneliPKfPKiS2_S0_Pf_param_3,
	.param .u64 .ptr .align 1 _Z15spmv_csr_kerneliPKfPKiS2_S0_Pf_param_4,
	.param .u64 .ptr .align 1 _Z15spmv_csr_kerneliPKfPKiS2_S0_Pf_param_5
)
{
	.reg .pred 	%p<11>;
	.reg .b32 	%r<65>;
	.reg .b32 	%f<112>;
	.reg .b64 	%rd<87>;

	ld.param.u32 	%r23, [_Z15spmv_csr_kerneliPKfPKiS2_S0_Pf_param_0];
	ld.param.u64 	%rd8, [_Z15spmv_csr_kerneliPKfPKiS2_S0_Pf_param_1];
	ld.param.u64 	%rd9, [_Z15spmv_csr_kerneliPKfPKiS2_S0_Pf_param_2];
	ld.param.u64 	%rd6, [_Z15spmv_csr_kerneliPKfPKiS2_S0_Pf_param_3];
	ld.param.u64 	%rd10, [_Z15spmv_csr_kerneliPKfPKiS2_S0_Pf_param_4];
	ld.param.u64 	%rd7, [_Z15spmv_csr_kerneliPKfPKiS2_S0_Pf_param_5];
	cvta.to.global.u64 	%rd1, %rd10;
	cvta.to.global.u64 	%rd2, %rd9;
	cvta.to.global.u64 	%rd3, %rd8;
	mov.u32 	%r24, %ctaid.x;
	mov.u32 	%r25, %ntid.x;
	mov.u32 	%r26, %tid.x;
	mad.lo.s32 	%r1, %r24, %r25, %r26;
	setp.ge.s32 	%p1, %r1, %r23;
	@%p1 bra 	$L__BB0_15;
	cvta.to.global.u64 	%rd11, %rd6;
	mul.wide.s32 	%rd12, %r1, 4;
	add.s64 	%rd13, %rd11, %rd12;
	ld.global.u32 	%r60, [%rd13];
	ld.global.u32 	%r3, [%rd13+4];
	setp.ge.s32 	%p2, %r60, %r3;
	mov.f32 	%f111, 0f00000000;
	@%p2 bra 	$L__BB0_14;
	sub.s32 	%r4, %r3, %r60;
	and.b32  	%r5, %r4, 15;
	sub.s32 	%r27, %r60, %r3;
	setp.gt.u32 	%p3, %r27, -16;
	mov.f32 	%f111, 0f00000000;
	@%p3 bra 	$L__BB0_5;
	and.b32  	%r28, %r4, -16;
	neg.s32 	%r58, %r28;
	add.s64 	%rd4, %rd3, 32;
	add.s64 	%rd5, %rd2, 32;
	mov.f32 	%f111, 0f00000000;
$L__BB0_4:
	.pragma "nounroll";
	mul.wide.s32 	%rd14, %r60, 4;
	add.s64 	%rd15, %rd4, %rd14;
	add.s64 	%rd16, %rd5, %rd14;
	ld.global.f32 	%f18, [%rd15+-32];
	ld.global.u32 	%r29, [%rd16+-32];
	mul.wide.s32 	%rd17, %r29, 4;
	add.s64 	%rd18, %rd1, %rd17;
	ld.global.f32 	%f19, [%rd18];
	fma.rn.f32 	%f20, %f18, %f19, %f111;
	ld.global.f32 	%f21, [%rd15+-28];
	ld.global.u32 	%r30, [%rd16+-28];
	mul.wide.s32 	%rd19, %r30, 4;
	add.s64 	%rd20, %rd1, %rd19;
	ld.global.f32 	%f22, [%rd20];
	fma.rn.f32 	%f23, %f21, %f22, %f20;
	ld.global.f32 	%f24, [%rd15+-24];
	ld.global.u32 	%r31, [%rd16+-24];
	mul.wide.s32 	%rd21, %r31, 4;
	add.s64 	%rd22, %rd1, %rd21;
	ld.global.f32 	%f25, [%rd22];
	fma.rn.f32 	%f26, %f24, %f25, %f23;
	ld.global.f32 	%f27, [%rd15+-20];
	ld.global.u32 	%r32, [%rd16+-20];
	mul.wide.s32 	%rd23, %r32, 4;
	add.s64 	%rd24, %rd1, %rd23;
	ld.global.f32 	%f28, [%rd24];
	fma.rn.f32 	%f29, %f27, %f28, %f26;
	ld.global.f32 	%f30, [%rd15+-16];
	ld.global.u32 	%r33, [%rd16+-16];
	mul.wide.s32 	%rd25, %r33, 4;
	add.s64 	%rd26, %rd1, %rd25;
	ld.global.f32 	%f31, [%rd26];
	fma.rn.f32 	%f32, %f30, %f31, %f29;
	ld.global.f32 	%f33, [%rd15+-12];
	ld.global.u32 	%r34, [%rd16+-12];
	mul.wide.s32 	%rd27, %r34, 4;
	add.s64 	%rd28, %rd1, %rd27;
	ld.global.f32 	%f34, [%rd28];
	fma.rn.f32 	%f35, %f33, %f34, %f32;
	ld.global.f32 	%f36, [%rd15+-8];
	ld.global.u32 	%r35, [%rd16+-8];
	mul.wide.s32 	%rd29, %r35, 4;
	add.s64 	%rd30, %rd1, %rd29;
	ld.global.f32 	%f37, [%rd30];
	fma.rn.f32 	%f38, %f36, %f37, %f35;
	ld.global.f32 	%f39, [%rd15+-4];
	ld.global.u32 	%r36, [%rd16+-4];
	mul.wide.s32 	%rd31, %r36, 4;
	add.s64 	%rd32, %rd1, %rd31;
	ld.global.f32 	%f40, [%rd32];
	fma.rn.f32 	%f41, %f39, %f40, %f38;
	ld.global.f32 	%f42, [%rd15];
	ld.global.u32 	%r37, [%rd16];
	mul.wide.s32 	%rd33, %r37, 4;
	add.s64 	%rd34, %rd1, %rd33;
	ld.global.f32 	%f43, [%rd34];
	fma.rn.f32 	%f44, %f42, %f43, %f41;
	ld.global.f32 	%f45, [%rd15+4];
	ld.global.u32 	%r38, [%rd16+4];
	mul.wide.s32 	%rd35, %r38, 4;
	add.s64 	%rd36, %rd1, %rd35;
	ld.global.f32 	%f46, [%rd36];
	fma.rn.f32 	%f47, %f45, %f46, %f44;
	ld.global.f32 	%f48, [%rd15+8];
	ld.global.u32 	%r39, [%rd16+8];
	mul.wide.s32 	%rd37, %r39, 4;
	add.s64 	%rd38, %rd1, %rd37;
	ld.global.f32 	%f49, [%rd38];
	fma.rn.f32 	%f50, %f48, %f49, %f47;
	ld.global.f32 	%f51, [%rd15+12];
	ld.global.u32 	%r40, [%rd16+12];
	mul.wide.s32 	%rd39, %r40, 4;
	add.s64 	%rd40, %rd1, %rd39;
	ld.global.f32 	%f52, [%rd40];
	fma.rn.f32 	%f53, %f51, %f52, %f50;
	ld.global.f32 	%f54, [%rd15+16];
	ld.global.u32 	%r41, [%rd16+16];
	mul.wide.s32 	%rd41, %r41, 4;
	add.s64 	%rd42, %rd1, %rd41;
	ld.global.f32 	%f55, [%rd42];
	fma.rn.f32 	%f56, %f54, %f55, %f53;
	ld.global.f32 	%f57, [%rd15+20];
	ld.global.u32 	%r42, [%rd16+20];
	mul.wide.s32 	%rd43, %r42, 4;
	add.s64 	%rd44, %rd1, %rd43;
	ld.global.f32 	%f58, [%rd44];
	fma.rn.f32 	%f59, %f57, %f58, %f56;
	ld.global.f32 	%f60, [%rd15+24];
	ld.global.u32 	%r43, [%rd16+24];
	mul.wide.s32 	%rd45, %r43, 4;
	add.s64 	%rd46, %rd1, %rd45;
	ld.global.f32 	%f61, [%rd46];
	fma.rn.f32 	%f62, %f60, %f61, %f59;
	ld.global.f32 	%f63, [%rd15+28];
	ld.global.u32 	%r44, [%rd16+28];
	mul.wide.s32 	%rd47, %r44, 4;
	add.s64 	%rd48, %rd1, %rd47;
	ld.global.f32 	%f64, [%rd48];
	fma.rn.f32 	%f111, %f63, %f64, %f62;
	add.s32 	%r60, %r60, 16;
	add.s32 	%r58, %r58, 16;
	setp.ne.s32 	%p4, %r58, 0;
	@%p4 bra 	$L__BB0_4;
$L__BB0_5:
	setp.eq.s32 	%p5, %r5, 0;
	@%p5 bra 	$L__BB0_14;
	and.b32  	%r12, %r4, 7;
	setp.lt.u32 	%p6, %r5, 8;
	@%p6 bra 	$L__BB0_8;
	mul.wide.s32 	%rd49, %r60, 4;
	add.s64 	%rd50, %rd3, %rd49;
	ld.global.f32 	%f66, [%rd50];
	add.s64 	%rd51, %rd2, %rd49;
	ld.global.u32 	%r45, [%rd51];
	mul.wide.s32 	%rd52, %r45, 4;
	add.s64 	%rd53, %rd1, %rd52;
	ld.global.f32 	%f67, [%rd53];
	fma.rn.f32 	%f68, %f66, %f67, %f111;
	ld.global.f32 	%f69, [%rd50+4];
	ld.global.u32 	%r46, [%rd51+4];
	mul.wide.s32 	%rd54, %r46, 4;
	add.s64 	%rd55, %rd1, %rd54;
	ld.global.f32 	%f70, [%rd55];
	fma.rn.f32 	%f71, %f69, %f70, %f68;
	ld.global.f32 	%f72, [%rd50+8];
	ld.global.u32 	%r47, [%rd51+8];
	mul.wide.s32 	%rd56, %r47, 4;
	add.s64 	%rd57, %rd1, %rd56;
	ld.global.f32 	%f73, [%rd57];
	fma.rn.f32 	%f74, %f72, %f73, %f71;
	ld.global.f32 	%f75, [%rd50+12];
	ld.global.u32 	%r48, [%rd51+12];
	mul.wide.s32 	%rd58, %r48, 4;
	add.s64 	%rd59, %rd1, %rd58;
	ld.global.f32 	%f76, [%rd59];
	fma.rn.f32 	%f77, %f75, %f76, %f74;
	ld.global.f32 	%f78, [%rd50+16];
	ld.global.u32 	%r49, [%rd51+16];
	mul.wide.s32 	%rd60, %r49, 4;
	add.s64 	%rd61, %rd1, %rd60;
	ld.global.f32 	%f79, [%rd61];
	fma.rn.f32 	%f80, %f78, %f79, %f77;
	ld.global.f32 	%f81, [%rd50+20];
	ld.global.u32 	%r50, [%rd51+20];
	mul.wide.s32 	%rd62, %r50, 4;
	add.s64 	%rd63, %rd1, %rd62;
	ld.global.f32 	%f82, [%rd63];
	fma.rn.f32 	%f83, %f81, %f82, %f80;
	ld.global.f32 	%f84, [%rd50+24];
	ld.global.u32 	%r51, [%rd51+24];
	mul.wide.s32 	%rd64, %r51, 4;
	add.s64 	%rd65, %rd1, %rd64;
	ld.global.f32 	%f85, [%rd65];
	fma.rn.f32 	%f86, %f84, %f85, %f83;
	ld.global.f32 	%f87, [%rd50+28];
	ld.global.u32 	%r52, [%rd51+28];
	mul.wide.s32 	%rd66, %r52, 4;
	add.s64 	%rd67, %rd1, %rd66;
	ld.global.f32 	%f88, [%rd67];
	fma.rn.f32 	%f111, %f87, %f88, %f86;
	add.s32 	%r60, %r60, 8;
$L__BB0_8:
	setp.eq.s32 	%p7, %r12, 0;
	@%p7 bra 	$L__BB0_14;
	and.b32  	%r15, %r4, 3;
	setp.lt.u32 	%p8, %r12, 4;
	@%p8 bra 	$L__BB0_11;
	mul.wide.s32 	%rd68, %r60, 4;
	add.s64 	%rd69, %rd3, %rd68;
	ld.global.f32 	%f90, [%rd69];
	add.s64 	%rd70, %rd2, %rd68;
	ld.global.u32 	%r53, [%rd70];
	mul.wide.s32 	%rd71, %r53, 4;
	add.s64 	%rd72, %rd1, %rd71;
	ld.global.f32 	%f91, [%rd72];
	fma.rn.f32 	%f92, %f90, %f91, %f111;
	ld.global.f32 	%f93, [%rd69+4];
	ld.global.u32 	%r54, [%rd70+4];
	mul.wide.s32 	%rd73, %r54, 4;
	add.s64 	%rd74, %rd1, %rd73;
	ld.global.f32 	%f94, [%rd74];
	fma.rn.f32 	%f95, %f93, %f94, %f92;
	ld.global.f32 	%f96, [%rd69+8];
	ld.global.u32 	%r55, [%rd70+8];
	mul.wide.s32 	%rd75, %r55, 4;
	add.s64 	%rd76, %rd1, %rd75;
	ld.global.f32 	%f97, [%rd76];
	fma.rn.f32 	%f98, %f96, %f97, %f95;
	ld.global.f32 	%f99, [%rd69+12];
	ld.global.u32 	%r56, [%rd70+12];
	mul.wide.s32 	%rd77, %r56, 4;
	add.s64 	%rd78, %rd1, %rd77;
	ld.global.f32 	%f100, [%rd78];
	fma.rn.f32 	%f111, %f99, %f100, %f98;
	add.s32 	%r60, %r60, 4;
$L__BB0_11:
	setp.eq.s32 	%p9, %r15, 0;
	@%p9 bra 	$L__BB0_14;
	neg.s32 	%r63, %r15;
$L__BB0_13:
	.pragma "nounroll";
	mul.wide.s32 	%rd79, %r60, 4;
	add.s64 	%rd80, %rd2, %rd79;
	add.s64 	%rd81, %rd3, %rd79;
	ld.global.f32 	%f101, [%rd81];
	ld.global.u32 	%r57, [%rd80];
	mul.wide.s32 	%rd82, %r57, 4;
	add.s64 	%rd83, %rd1, %rd82;
	ld.global.f32 	%f102, [%rd83];
	fma.rn.f32 	%f111, %f101, %f102, %f111;
	add.s32 	%r60, %r60, 1;
	add.s32 	%r63, %r63, 1;
	setp.ne.s32 	%p10, %r63, 0;
	@%p10 bra 	$L__BB0_13;
$L__BB0_14:
	cvta.to.global.u64 	%rd84, %rd7;
	add.s64 	%rd86, %rd84, %rd12;
	st.global.f32 	[%rd86], %f111;
$L__BB0_15:
	ret;

}


// ===== COMPILED SASS (sm_100) =====

	.target	sm_100

	.elftype	@"ET_EXEC"


//--------------------- .note.nv.tkinfo           --------------------------
	.section	.note.nv.tkinfo,"",@"SHT_NOTE"
	.sectionflags	@"SHF_NOTE_NV_TKINFO"
	.tkinfo
        /*0018*/ 	.word	0x00000002
        /*0030*/ 	.string	""
        /*0030*/ 	.string	"ptxas"
        /*0030*/ 	.string	"Cuda compilation tools, release 13.0, V13.0.88"
        /*0030*/ 	.string	"Build cuda_13.0.r13.0/compiler.36424714_0"
        /*0030*/ 	.string	"-arch sm_100 -m 64 "



//--------------------- .note.nv.cuinfo           --------------------------
	.section	.note.nv.cuinfo,"",@"SHT_NOTE"
	.sectionflags	@"SHF_NOTE_NV_CUINFO"
        /*0018*/ 	.short	0x0002
        /*001a*/ 	.short	0x0064
        /*001c*/ 	.short	0x0082
	.zero		2


//--------------------- .nv.info                  --------------------------
	.section	.nv.info,"",@"SHT_CUDA_INFO"
	.align	4


	//----- nvinfo : EIATTR_REGCOUNT
	.align		4
        /*0000*/ 	.byte	0x04, 0x2f
        /*0002*/ 	.short	(.L_1 - .L_0)
	.align		4
.L_0:
        /*0004*/ 	.word	index@(_Z15spmv_csr_kerneliPKfPKiS2_S0_Pf)
        /*0008*/ 	.word	0x00000020


	//----- nvinfo : EIATTR_FRAME_SIZE
	.align		4
.L_1:
        /*000c*/ 	.byte	0x04, 0x11
        /*000e*/ 	.short	(.L_3 - .L_2)
	.align		4
.L_2:
        /*0010*/ 	.word	index@(_Z15spmv_csr_kerneliPKfPKiS2_S0_Pf)
        /*0014*/ 	.word	0x00000000


	//----- nvinfo : EIATTR_MIN_STACK_SIZE
	.align		4
.L_3:
        /*0018*/ 	.byte	0x04, 0x12
        /*001a*/ 	.short	(.L_5 - .L_4)
	.align		4
.L_4:
        /*001c*/ 	.word	index@(_Z15spmv_csr_kerneliPKfPKiS2_S0_Pf)
        /*0020*/ 	.word	0x00000000
.L_5:


//--------------------- .nv.compat                --------------------------
	.section	.nv.compat,"",@"SHT_CUDA_COMPAT_INFO"
	.align	4
        /*0000*/ 	.byte	0x02, 0x09, 0x00, 0x00, 0x02, 0x02, 0x01, 0x00, 0x02, 0x05, 0x05, 0x00, 0x03, 0x07, 0x01, 0x01
        /*0010*/ 	.byte	0x02, 0x03, 0x00, 0x00, 0x02, 0x06, 0x01, 0x00, 0x04, 0x0b, 0x08, 0x00, 0x09, 0x00, 0x00, 0x00
        /*0020*/ 	.byte	0x00, 0x00, 0x00, 0x00


//--------------------- .nv.info._Z15spmv_csr_kerneliPKfPKiS2_S0_Pf --------------------------
	.section	.nv.info._Z15spmv_csr_kerneliPKfPKiS2_S0_Pf,"",@"SHT_CUDA_INFO"
	.sectionflags	@""
	.align	4


	//----- nvinfo : EIATTR_CUDA_API_VERSION
	.align		4
        /*0000*/ 	.byte	0x04, 0x37
        /*0002*/ 	.short	(.L_7 - .L_6)
.L_6:
        /*0004*/ 	.word	0x00000082


	//----- nvinfo : EIATTR_KPARAM_INFO
	.align		4
.L_7:
        /*0008*/ 	.byte	0x04, 0x17
        /*000a*/ 	.short	(.L_9 - .L_8)
.L_8:
        /*000c*/ 	.word	0x00000000
        /*0010*/ 	.short	0x0005
        /*0012*/ 	.short	0x0028
        /*0014*/ 	.byte	0x00, 0xf5, 0x21, 0x00


	//----- nvinfo : EIATTR_KPARAM_INFO
	.align		4
.L_9:
        /*0018*/ 	.byte	0x04, 0x17
        /*001a*/ 	.short	(.L_11 - .L_10)
.L_10:
        /*001c*/ 	.word	0x00000000
        /*0020*/ 	.short	0x0004
        /*0022*/ 	.short	0x0020
        /*0024*/ 	.byte	0x00, 0xf5, 0x21, 0x00


	//----- nvinfo : EIATTR_KPARAM_INFO
	.align		4
.L_11:
        /*0028*/ 	.byte	0x04, 0x17
        /*002a*/ 	.short	(.L_13 - .L_12)
.L_12:
        /*002c*/ 	.word	0x00000000
        /*0030*/ 	.short	0x0003
        /*0032*/ 	.short	0x0018
        /*0034*/ 	.byte	0x00, 0xf5, 0x21, 0x00


	//----- nvinfo : EIATTR_KPARAM_INFO
	.align		4
.L_13:
        /*0038*/ 	.byte	0x04, 0x17
        /*003a*/ 	.short	(.L_15 - .L_14)
.L_14:
        /*003c*/ 	.word	0x00000000
        /*0040*/ 	.short	0x0002
        /*0042*/ 	.short	0x0010
        /*0044*/ 	.byte	0x00, 0xf5, 0x21, 0x00


	//----- nvinfo : EIATTR_KPARAM_INFO
	.align		4
.L_15:
        /*0048*/ 	.byte	0x04, 0x17
        /*004a*/ 	.short	(.L_17 - .L_16)
.L_16:
        /*004c*/ 	.word	0x00000000
        /*0050*/ 	.short	0x0001
        /*0052*/ 	.short	0x0008
        /*0054*/ 	.byte	0x00, 0xf5, 0x21, 0x00


	//----- nvinfo : EIATTR_KPARAM_INFO
	.align		4
.L_17:
        /*0058*/ 	.byte	0x04, 0x17
        /*005a*/ 	.short	(.L_19 - .L_18)
.L_18:
        /*005c*/ 	.word	0x00000000
        /*0060*/ 	.short	0x0000
        /*0062*/ 	.short	0x0000
        /*0064*/ 	.byte	0x00, 0xf0, 0x11, 0x00


	//----- nvinfo : EIATTR_SPARSE_MMA_MASK
	.align		4
.L_19:
        /*0068*/ 	.byte	0x03, 0x50
        /*006a*/ 	.short	0x0000


	//----- nvinfo : EIATTR_MAXREG_COUNT
	.align		4
        /*006c*/ 	.byte	0x03, 0x1b
        /*006e*/ 	.short	0x00ff


	//----- nvinfo : EIATTR_MERCURY_ISA_VERSION
	.align		4
        /*0070*/ 	.byte	0x03, 0x5f
        /*0072*/ 	.short	0x0101


	//----- nvinfo : EIATTR_VRC_CTA_INIT_COUNT
	.align		4
        /*0074*/ 	.byte	0x02, 0x4a
	.zero		1
	.zero		1


	//----- nvinfo : EIATTR_EXIT_INSTR_OFFSETS
	.align		4
        /*0078*/ 	.byte	0x04, 0x1c
        /*007a*/ 	.short	(.L_21 - .L_20)


	//   ....[0]....
.L_20:
        /*007c*/ 	.word	0x00000070


	//   ....[1]....
        /*0080*/ 	.word	0x00000e50


	//----- nvinfo : EIATTR_CRS_STACK_SIZE
	.align		4
.L_21:
        /*0084*/ 	.byte	0x04, 0x1e
        /*0086*/ 	.short	(.L_23 - .L_22)
.L_22:
        /*0088*/ 	.word	0x00000000


	//----- nvinfo : EIATTR_CBANK_PARAM_SIZE
	.align		4
.L_23:
        /*008c*/ 	.byte	0x03, 0x19
        /*008e*/ 	.short	0x0030


	//----- nvinfo : EIATTR_PARAM_CBANK
	.align		4
        /*0090*/ 	.byte	0x04, 0x0a
        /*0092*/ 	.short	(.L_25 - .L_24)
	.align		4
.L_24:
        /*0094*/ 	.word	index@(.nv.constant0._Z15spmv_csr_kerneliPKfPKiS2_S0_Pf)
        /*0098*/ 	.short	0x0380
        /*009a*/ 	.short	0x0030


	//----- nvinfo : EIATTR_SW_WAR
	.align		4
.L_25:
        /*009c*/ 	.byte	0x04, 0x36
        /*009e*/ 	.short	(.L_27 - .L_26)
.L_26:
        /*00a0*/ 	.word	0x00000008
.L_27:


//--------------------- .nv.callgraph             --------------------------
	.section	.nv.callgraph,"",@"SHT_CUDA_CALLGRAPH"
	.align	4
	.sectionentsize	8
	.align		4
        /*0000*/ 	.word	0x00000000
	.align		4
        /*0004*/ 	.word	0xffffffff
	.align		4
        /*0008*/ 	.word	0x00000000
	.align		4
        /*000c*/ 	.word	0xfffffffe
	.align		4
        /*0010*/ 	.word	0x00000000
	.align		4
        /*0014*/ 	.word	0xfffffffd
	.align		4
        /*0018*/ 	.word	0x00000000
	.align		4
        /*001c*/ 	.word	0xfffffffc


//--------------------- .text._Z15spmv_csr_kerneliPKfPKiS2_S0_Pf --------------------------
	.section	.text._Z15spmv_csr_kerneliPKfPKiS2_S0_Pf,"ax",@progbits
	.align	128
        .global         _Z15spmv_csr_kerneliPKfPKiS2_S0_Pf
        .type           _Z15spmv_csr_kerneliPKfPKiS2_S0_Pf,@function
        .size           _Z15spmv_csr_kerneliPKfPKiS2_S0_Pf,(.L_x_11 - _Z15spmv_csr_kerneliPKfPKiS2_S0_Pf)
        .other          _Z15spmv_csr_kerneliPKfPKiS2_S0_Pf,@"STO_CUDA_ENTRY STV_DEFAULT"
_Z15spmv_csr_kerneliPKfPKiS2_S0_Pf:
.text._Z15spmv_csr_kerneliPKfPKiS2_S0_Pf:
[----:B------:R-:W-:Y:S01]  /*0000*/  LDC R1, c[0x0][0x37c] ;  /* 0x0000df00ff017b82 */ /* 0x000fe20000000800 */
[----:B------:R-:W0:Y:S07]  /*0010*/  S2R R3, SR_TID.X ;  /* 0x0000000000037919 */ /* 0x000e2e0000002100 */
[----:B------:R-:W0:Y:S01]  /*0020*/  S2UR UR4, SR_CTAID.X ;  /* 0x00000000000479c3 */ /* 0x000e220000002500 */
[----:B------:R-:W1:Y:S07]  /*0030*/  LDCU UR5, c[0x0][0x380] ;  /* 0x00007000ff0577ac */ /* 0x000e6e0008000800 */
[----:B------:R-:W0:Y:S02]  /*0040*/  LDC R0, c[0x0][0x360] ;  /* 0x0000d800ff007b82 */ /* 0x000e240000000800 */
[----:B0-----:R-:W-:-:S05]  /*0050*/  IMAD R0, R0, UR4, R3 ;  /* 0x0000000400007c24 */ /* 0x001fca000f8e0203 */
[----:B-1----:R-:W-:-:S13]  /*0060*/  ISETP.GE.AND P0, PT, R0, UR5, PT ;  /* 0x0000000500007c0c */ /* 0x002fda000bf06270 */
[----:B------:R-:W-:Y:S05]  /*0070*/  @P0 EXIT ;  /* 0x000000000000094d */ /* 0x000fea0003800000 */
[----:B------:R-:W0:Y:S01]  /*0080*/  LDC.64 R2, c[0x0][0x398] ;  /* 0x0000e600ff027b82 */ /* 0x000e220000000a00 */
[----:B------:R-:W1:Y:S01]  /*0090*/  LDCU.64 UR4, c[0x0][0x358] ;  /* 0x00006b00ff0477ac */ /* 0x000e620008000a00 */
[----:B0-----:R-:W-:-:S05]  /*00a0*/  IMAD.WIDE R2, R0, 0x4, R2 ;  /* 0x0000000400027825 */ /* 0x001fca00078e0202 */
[----:B-1----:R-:W2:Y:S04]  /*00b0*/  LDG.E R4, desc[UR4][R2.64] ;  /* 0x0000000402047981 */ /* 0x002ea8000c1e1900 */
[----:B------:R-:W2:Y:S01]  /*00c0*/  LDG.E R8, desc[UR4][R2.64+0x4] ;  /* 0x0000040402087981 */ /* 0x000ea2000c1e1900 */
[----:B------:R-:W-:Y:S01]  /*00d0*/  BSSY.RECONVERGENT B0, `(.L_x_0) ;  /* 0x00000d4000007945 */ /* 0x000fe20003800200 */
[----:B------:R-:W-:Y:S01]  /*00e0*/  HFMA2 R6, -RZ, RZ, 0, 0 ;  /* 0x00000000ff067431 */ /* 0x000fe200000001ff */
[----:B--2---:R-:W-:-:S13]  /*00f0*/  ISETP.GE.AND P0, PT, R4, R8, PT ;  /* 0x000000080400720c */ /* 0x004fda0003f06270 */
[----:B------:R-:W-:Y:S05]  /*0100*/  @P0 BRA `(.L_x_1) ;  /* 0x0000000c00400947 */ /* 0x000fea0003800000 */
[----:B------:R-:W-:Y:S01]  /*0110*/  MOV R3, R4 ;  /* 0x0000000400037202 */ /* 0x000fe20000000f00 */
[----:B------:R-:W-:Y:S01]  /*0120*/  BSSY.RECONVERGENT B1, `(.L_x_2) ;  /* 0x0000068000017945 */ /* 0x000fe20003800200 */
[----:B------:R-:W-:Y:S02]  /*0130*/  MOV R6, RZ ;  /* 0x000000ff00067202 */ /* 0x000fe40000000f00 */
[CC--:B------:R-:W-:Y:S02]  /*0140*/  IADD3 R4, PT, PT, R8.reuse, -R3.reuse, RZ ;  /* 0x8000000308047210 */ /* 0x0c0fe40007ffe0ff */
[----:B------:R-:W-:Y:S02]  /*0150*/  IADD3 R8, PT, PT, -R8, R3, RZ ;  /* 0x0000000308087210 */ /* 0x000fe40007ffe1ff */
[----:B------:R-:W-:Y:S02]  /*0160*/  LOP3.LUT R5, R4, 0xf, RZ, 0xc0, !PT ;  /* 0x0000000f04057812 */ /* 0x000fe400078ec0ff */
[----:B------:R-:W-:-:S02]  /*0170*/  ISETP.GT.U32.AND P1, PT, R8, -0x10, PT ;  /* 0xfffffff00800780c */ /* 0x000fc40003f24070 */
[----:B------:R-:W-:-:S11]  /*0180*/  ISETP.NE.AND P0, PT, R5, RZ, PT ;  /* 0x000000ff0500720c */ /* 0x000fd60003f05270 */
[----:B------:R-:W-:Y:S05]  /*0190*/  @P1 BRA `(.L_x_3) ;  /* 0x0000000400801947 */ /* 0x000fea0003800000 */
[----:B------:R-:W0:Y:S01]  /*01a0*/  LDC.64 R12, c[0x0][0x388] ;  /* 0x0000e200ff0c7b82 */ /* 0x000e220000000a00 */
[----:B------:R-:W-:Y:S02]  /*01b0*/  LOP3.LUT R2, R4, 0xfffffff0, RZ, 0xc0, !PT ;  /* 0xfffffff004027812 */ /* 0x000fe400078ec0ff */
[----:B------:R-:W-:Y:S02]  /*01c0*/  MOV R6, RZ ;  /* 0x000000ff00067202 */ /* 0x000fe40000000f00 */
[----:B------:R-:W-:-:S03]  /*01d0*/  IADD3 R2, PT, PT, -R2, RZ, RZ ;  /* 0x000000ff02027210 */ /* 0x000fc60007ffe1ff */
[----:B------:R-:W1:Y:S01]  /*01e0*/  LDC.64 R14, c[0x0][0x390] ;  /* 0x0000e400ff0e7b82 */ /* 0x000e620000000a00 */
[----:B0-----:R-:W-:-:S04]  /*01f0*/  IADD3 R12, P1, PT, R12, 0x20, RZ ;  /* 0x000000200c0c7810 */ /* 0x001fc80007f3e0ff */
[----:B------:R-:W-:Y:S02]  /*0200*/  IADD3.X R13, PT, PT, RZ, R13, RZ, P1, !PT ;  /* 0x0000000dff0d7210 */ /* 0x000fe40000ffe4ff */
[----:B-1----:R-:W-:-:S04]  /*0210*/  IADD3 R14, P2, PT, R14, 0x20, RZ ;  /* 0x000000200e0e7810 */ /* 0x002fc80007f5e0ff */
[----:B------:R-:W-:-:S09]  /*0220*/  IADD3.X R15, PT, PT, RZ, R15, RZ, P2, !PT ;  /* 0x0000000fff0f7210 */ /* 0x000fd200017fe4ff */
.L_x_4:
[C---:B------:R-:W-:Y:S01]  /*0230*/  IMAD.WIDE R20, R3.reuse, 0x4, R14 ;  /* 0x0000000403147825 */ /* 0x040fe200078e020e */
[----:B------:R-:W0:Y:S04]  /*0240*/  LDC.64 R16, c[0x0][0x3a0] ;  /* 0x0000e800ff107b82 */ /* 0x000e280000000a00 */
[----:B------:R-:W0:Y:S04]  /*0250*/  LDG.E R11, desc[UR4][R20.64+-0x20] ;  /* 0xffffe004140b7981 */ /* 0x000e28000c1e1900 */
[----:B------:R-:W2:Y:S04]  /*0260*/  LDG.E R23, desc[UR4][R20.64+-0x1c] ;  /* 0xffffe40414177981 */ /* 0x000ea8000c1e1900 */
[----:B------:R-:W3:Y:S01]  /*0270*/  LDG.E R9, desc[UR4][R20.64+-0x18] ;  /* 0xffffe80414097981 */ /* 0x000ee2000c1e1900 */
[----:B------:R-:W-:-:S03]  /*0280*/  IMAD.WIDE R26, R3, 0x4, R12 ;  /* 0x00000004031a7825 */ /* 0x000fc600078e020c */
[----:B------:R-:W4:Y:S04]  /*0290*/  LDG.E R25, desc[UR4][R20.64+-0x14] ;  /* 0xffffec0414197981 */ /* 0x000f28000c1e1900 */
[----:B------:R-:W5:Y:S04]  /*02a0*/  LDG.E R19, desc[UR4][R26.64+-0x20] ;  /* 0xffffe0041a137981 */ /* 0x000f68000c1e1900 */
[----:B------:R-:W5:Y:S04]  /*02b0*/  LDG.E R18, desc[UR4][R26.64+-0x1c] ;  /* 0xffffe4041a127981 */ /* 0x000f68000c1e1900 */
[----:B------:R-:W5:Y:S01]  /*02c0*/  LDG.E R29, desc[UR4][R20.64+-0x10] ;  /* 0xfffff004141d7981 */ /* 0x000f62000c1e1900 */
[----:B0-----:R-:W-:-:S06]  /*02d0*/  IMAD.WIDE R10, R11, 0x4, R16 ;  /* 0x000000040b0a7825 */ /* 0x001fcc00078e0210 */
[----:B------:R-:W5:Y:S01]  /*02e0*/  LDG.E R10, desc[UR4][R10.64] ;  /* 0x000000040a0a7981 */ /* 0x000f62000c1e1900 */
[----:B--2---:R-:W-:-:S05]  /*02f0*/  IMAD.WIDE R22, R23, 0x4, R16 ;  /* 0x0000000417167825 */ /* 0x004fca00078e0210 */
[----:B------:R-:W2:Y:S01]  /*0300*/  LDG.E R7, desc[UR4][R22.64] ;  /* 0x0000000416077981 */ /* 0x000ea2000c1e1900 */
[----:B---3--:R-:W-:-:S03]  /*0310*/  IMAD.WIDE R8, R9, 0x4, R16 ;  /* 0x0000000409087825 */ /* 0x008fc600078e0210 */
[----:B------:R-:W3:Y:S01]  /*0320*/  LDG.E R11, desc[UR4][R26.64+-0x18] ;  /* 0xffffe8041a0b7981 */ /* 0x000ee2000c1e1900 */
[----:B----4-:R-:W-:-:S03]  /*0330*/  IMAD.WIDE R24, R25, 0x4, R16 ;  /* 0x0000000419187825 */ /* 0x010fc600078e0210 */
[----:B------:R-:W3:Y:S04]  /*0340*/  LDG.E R8, desc[UR4][R8.64] ;  /* 0x0000000408087981 */ /* 0x000ee8000c1e1900 */
[----:B------:R-:W4:Y:S04]  /*0350*/  LDG.E R23, desc[UR4][R20.64+-0xc] ;  /* 0xfffff40414177981 */ /* 0x000f28000c1e1900 */
[----:B------:R-:W4:Y:S01]  /*0360*/  LDG.E R9, desc[UR4][R20.64+-0x8] ;  /* 0xfffff80414097981 */ /* 0x000f22000c1e1900 */
[----:B-----5:R-:W-:-:S03]  /*0370*/  FFMA R28, R19, R10, R6 ;  /* 0x0000000a131c7223 */ /* 0x020fc60000000006 */
[----:B------:R-:W5:Y:S04]  /*0380*/  LDG.E R6, desc[UR4][R24.64] ;  /* 0x0000000418067981 */ /* 0x000f68000c1e1900 */
[----:B------:R-:W5:Y:S01]  /*0390*/  LDG.E R19, desc[UR4][R26.64+-0x14] ;  /* 0xffffec041a137981 */ /* 0x000f62000c1e1900 */
[----:B--2---:R-:W-:Y:S01]  /*03a0*/  FFMA R22, R18, R7, R28 ;  /* 0x0000000712167223 */ /* 0x004fe2000000001c */
[----:B------:R-:W-:Y:S02]  /*03b0*/  IMAD.WIDE R28, R29, 0x4, R16 ;  /* 0x000000041d1c7825 */ /* 0x000fe400078e0210 */
[----:B------:R-:W2:Y:S04]  /*03c0*/  LDG.E R10, desc[UR4][R20.64+-0x4] ;  /* 0xfffffc04140a7981 */ /* 0x000ea8000c1e1900 */
[----:B------:R-:W2:Y:S04]  /*03d0*/  LDG.E R29, desc[UR4][R28.64] ;  /* 0x000000041c1d7981 */ /* 0x000ea8000c1e1900 */
[----:B------:R-:W2:Y:S04]  /*03e0*/  LDG.E R18, desc[UR4][R26.64+-0x10] ;  /* 0xfffff0041a127981 */ /* 0x000ea8000c1e1900 */
[----:B------:R-:W2:Y:S01]  /*03f0*/  LDG.E R7, desc[UR4][R20.64] ;  /* 0x0000000414077981 */ /* 0x000ea2000c1e1900 */
[----:B---3--:R-:W-:Y:S01]  /*0400*/  FFMA R8, R11, R8, R22 ;  /* 0x000000080b087223 */ /* 0x008fe20000000016 */
[----:B----4-:R-:W-:-:S02]  /*0410*/  IMAD.WIDE R22, R23, 0x4, R16 ;  /* 0x0000000417167825 */ /* 0x010fc400078e0210 */
[----:B------:R-:W3:Y:S04]  /*0420*/  LDG.E R11, desc[UR4][R20.64+0x4] ;  /* 0x00000404140b7981 */ /* 0x000ee8000c1e1900 */
[----:B------:R-:W4:Y:S04]  /*0430*/  LDG.E R23, desc[UR4][R22.64] ;  /* 0x0000000416177981 */ /* 0x000f28000c1e1900 */
[----:B------:R-:W4:Y:S04]  /*0440*/  LDG.E R25, desc[UR4][R26.64+-0xc] ;  /* 0xfffff4041a197981 */ /* 0x000f28000c1e1900 */
[----:B------:R-:W4:Y:S04]  /*0450*/  LDG.E R28, desc[UR4][R26.64+-0x8] ;  /* 0xfffff8041a1c7981 */ /* 0x000f28000c1e1900 */
[----:B------:R-:W4:Y:S04]  /*0460*/  LDG.E R22, desc[UR4][R20.64+0x8] ;  /* 0x0000080414167981 */ /* 0x000f28000c1e1900 */
[----:B------:R-:W4:Y:S01]  /*0470*/  LDG.E R24, desc[UR4][R26.64+0x4] ;  /* 0x000004041a187981 */ /* 0x000f22000c1e1900 */
[----:B-----5:R-:W-:Y:S01]  /*0480*/  FFMA R6, R19, R6, R8 ;  /* 0x0000000613067223 */ /* 0x020fe20000000008 */
[----:B------:R-:W-:-:S05]  /*0490*/  IMAD.WIDE R8, R9, 0x4, R16 ;  /* 0x0000000409087825 */ /* 0x000fca00078e0210 */
[----:B------:R0:W5:Y:S01]  /*04a0*/  LDG.E R19, desc[UR4][R8.64] ;  /* 0x0000000408137981 */ /* 0x000162000c1e1900 */
[----:B--2---:R-:W-:-:S03]  /*04b0*/  FFMA R18, R18, R29, R6 ;  /* 0x0000001d12127223 */ /* 0x004fc60000000006 */
[----:B------:R-:W2:Y:S01]  /*04c0*/  LDG.E R29, desc[UR4][R20.64+0x1c] ;  /* 0x00001c04141d7981 */ /* 0x000ea2000c1e1900 */
[----:B0-----:R-:W-:-:S04]  /*04d0*/  IMAD.WIDE R8, R10, 0x4, R16 ;  /* 0x000000040a087825 */ /* 0x001fc800078e0210 */
[--C-:B------:R-:W-:Y:S02]  /*04e0*/  IMAD.WIDE R6, R7, 0x4, R16.reuse ;  /* 0x0000000407067825 */ /* 0x100fe400078e0210 */
[----:B------:R-:W2:Y:S02]  /*04f0*/  LDG.E R8, desc[UR4][R8.64] ;  /* 0x0000000408087981 */ /* 0x000ea4000c1e1900 */
[----:B---3--:R-:W-:Y:S02]  /*0500*/  IMAD.WIDE R10, R11, 0x4, R16 ;  /* 0x000000040b0a7825 */ /* 0x008fe400078e0210 */
[----:B------:R-:W3:Y:S02]  /*0510*/  LDG.E R6, desc[UR4][R6.64] ;  /* 0x0000000406067981 */ /* 0x000ee4000c1e1900 */
[----:B----4-:R-:W-:Y:S02]  /*0520*/  FFMA R23, R25, R23, R18 ;  /* 0x0000001719177223 */ /* 0x010fe40000000012 */
[----:B------:R-:W4:Y:S04]  /*0530*/  LDG.E R10, desc[UR4][R10.64] ;  /* 0x000000040a0a7981 */ /* 0x000f28000c1e1900 */
[----:B------:R-:W2:Y:S04]  /*0540*/  LDG.E R9, desc[UR4][R26.64+-0x4] ;  /* 0xfffffc041a097981 */ /* 0x000ea8000c1e1900 */
[----:B------:R-:W3:Y:S04]  /*0550*/  LDG.E R7, desc[UR4][R26.64] ;  /* 0x000000041a077981 */ /* 0x000ee8000c1e1900 */
[----:B------:R-:W4:Y:S04]  /*0560*/  LDG.E R18, desc[UR4][R20.64+0xc] ;  /* 0x00000c0414127981 */ /* 0x000f28000c1e1900 */
[----:B------:R-:W4:Y:S04]  /*0570*/  LDG.E R25, desc[UR4][R20.64+0x14] ;  /* 0x0000140414197981 */ /* 0x000f28000c1e1900 */
[----:B------:R-:W4:Y:S01]  /*0580*/  LDG.E R11, desc[UR4][R26.64+0x18] ;  /* 0x000018041a0b7981 */ /* 0x000f22000c1e1900 */
[----:B-----5:R-:W-:-:S03]  /*0590*/  FFMA R28, R28, R19, R23 ;  /* 0x000000131c1c7223 */ /* 0x020fc60000000017 */
[----:B------:R-:W5:Y:S04]  /*05a0*/  LDG.E R23, desc[UR4][R20.64+0x10] ;  /* 0x0000100414177981 */ /* 0x000f68000c1e1900 */
[----:B------:R0:W5:Y:S02]  /*05b0*/  LDG.E R19, desc[UR4][R20.64+0x18] ;  /* 0x0000180414137981 */ /* 0x000164000c1e1900 */
[----:B0-----:R-:W-:-:S04]  /*05c0*/  IMAD.WIDE R20, R22, 0x4, R16 ;  /* 0x0000000416147825 */ /* 0x001fc800078e0210 */
[----:B--2---:R-:W-:Y:S02]  /*05d0*/  FFMA R8, R9, R8, R28 ;  /* 0x0000000809087223 */ /* 0x004fe4000000001c */
[----:B------:R-:W2:Y:S02]  /*05e0*/  LDG.E R9, desc[UR4][R26.64+0x10] ;  /* 0x000010041a097981 */ /* 0x000ea4000c1e1900 */
[----:B---3--:R-:W-:Y:S02]  /*05f0*/  FFMA R7, R7, R6, R8 ;  /* 0x0000000607077223 */ /* 0x008fe40000000008 */
[----:B------:R-:W3:Y:S02]  /*0600*/  LDG.E R8, desc[UR4][R26.64+0xc] ;  /* 0x00000c041a087981 */ /* 0x000ee4000c1e1900 */
[----:B----4-:R-:W-:Y:S02]  /*0610*/  FFMA R6, R24, R10, R7 ;  /* 0x0000000a18067223 */ /* 0x010fe40000000007 */
[----:B------:R-:W4:Y:S04]  /*0620*/  LDG.E R7, desc[UR4][R26.64+0x8] ;  /* 0x000008041a077981 */ /* 0x000f28000c1e1900 */
[----:B------:R-:W2:Y:S04]  /*0630*/  LDG.E R10, desc[UR4][R26.64+0x14] ;  /* 0x000014041a0a7981 */ /* 0x000ea8000c1e1900 */
[----:B------:R-:W2:Y:S01]  /*0640*/  LDG.E R26, desc[UR4][R26.64+0x1c] ;  /* 0x00001c041a1a7981 */ /* 0x000ea2000c1e1900 */
[----:B------:R-:W-:-:S06]  /*0650*/  IMAD.WIDE R24, R25, 0x4, R16 ;  /* 0x0000000419187825 */ /* 0x000fcc00078e0210 */
[----:B------:R-:W2:Y:S04]  /*0660*/  LDG.E R25, desc[UR4][R24.64] ;  /* 0x0000000418197981 */ /* 0x000ea8000c1e1900 */
[----:B------:R0:W4:Y:S02]  /*0670*/  LDG.E R27, desc[UR4][R20.64] ;  /* 0x00000004141b7981 */ /* 0x000124000c1e1900 */
[----:B0-----:R-:W-:-:S06]  /*0680*/  IMAD.WIDE R20, R18, 0x4, R16 ;  /* 0x0000000412147825 */ /* 0x001fcc00078e0210 */
[----:B------:R-:W3:Y:S01]  /*0690*/  LDG.E R21, desc[UR4][R20.64] ;  /* 0x0000000414157981 */ /* 0x000ee2000c1e1900 */
[----:B-----5:R-:W-:-:S04]  /*06a0*/  IMAD.WIDE R22, R23, 0x4, R16 ;  /* 0x0000000417167825 */ /* 0x020fc800078e0210 */
[--C-:B------:R-:W-:Y:S02]  /*06b0*/  IMAD.WIDE R18, R19, 0x4, R16.reuse ;  /* 0x0000000413127825 */ /* 0x100fe400078e0210 */
[----:B------:R-:W2:Y:S02]  /*06c0*/  LDG.E R22, desc[UR4][R22.64] ;  /* 0x0000000416167981 */ /* 0x000ea4000c1e1900 */
[----:B------:R-:W-:Y:S02]  /*06d0*/  IMAD.WIDE R16, R29, 0x4, R16 ;  /* 0x000000041d107825 */ /* 0x000fe400078e0210 */
[----:B------:R-:W5:Y:S04]  /*06e0*/  LDG.E R18, desc[UR4][R18.64] ;  /* 0x0000000412127981 */ /* 0x000f68000c1e1900 */
[----:B------:R-:W5:Y:S01]  /*06f0*/  LDG.E R16, desc[UR4][R16.64] ;  /* 0x0000000410107981 */ /* 0x000f62000c1e1900 */
[----:B------:R-:W-:-:S04]  /*0700*/  IADD3 R2, PT, PT, R2, 0x10, RZ ;  /* 0x0000001002027810 */ /* 0x000fc80007ffe0ff */
[----:B------:R-:W-:Y:S02]  /*0710*/  ISETP.NE.AND P1, PT, R2, RZ, PT ;  /* 0x000000ff0200720c */ /* 0x000fe40003f25270 */
[----:B------:R-:W-:Y:S01]  /*0720*/  IADD3 R3, PT, PT, R3, 0x10, RZ ;  /* 0x0000001003037810 */ /* 0x000fe20007ffe0ff */
[----:B----4-:R-:W-:-:S04]  /*0730*/  FFMA R7, R7, R27, R6 ;  /* 0x0000001b07077223 */ /* 0x010fc80000000006 */
[----:B---3--:R-:W-:-:S04]  /*0740*/  FFMA R8, R8, R21, R7 ;  /* 0x0000001508087223 */ /* 0x008fc80000000007 */
[----:B--2---:R-:W-:-:S04]  /*0750*/  FFMA R9, R9, R22, R8 ;  /* 0x0000001609097223 */ /* 0x004fc80000000008 */
[----:B------:R-:W-:-:S04]  /*0760*/  FFMA R10, R10, R25, R9 ;  /* 0x000000190a0a7223 */ /* 0x000fc80000000009 */
[----:B-----5:R-:W-:-:S04]  /*0770*/  FFMA R11, R11, R18, R10 ;  /* 0x000000120b0b7223 */ /* 0x020fc8000000000a */
[----:B------:R-:W-:Y:S01]  /*0780*/  FFMA R6, R26, R16, R11 ;  /* 0x000000101a067223 */ /* 0x000fe2000000000b */
[----:B------:R-:W-:Y:S06]  /*0790*/  @P1 BRA `(.L_x_4) ;  /* 0xfffffff800a41947 */ /* 0x000fec000383ffff */
.L_x_3:
[----:B------:R-:W-:Y:S05]  /*07a0*/  BSYNC.RECONVERGENT B1 ;  /* 0x0000000000017941 */ /* 0x000fea0003800200 */
.L_x_2:
[----:B------:R-:W-:Y:S05]  /*07b0*/  @!P0 BRA `(.L_x_1) ;  /* 0x0000000400948947 */ /* 0x000fea0003800000 */
[----:B------:R-:W-:Y:S01]  /*07c0*/  ISETP.GE.U32.AND P0, PT, R5, 0x8, PT ;  /* 0x000000080500780c */ /* 0x000fe20003f06070 */
[----:B------:R-:W-:Y:S01]  /*07d0*/  BSSY.RECONVERGENT B1, `(.L_x_5) ;  /* 0x0000032000017945 */ /* 0x000fe20003800200 */
[----:B------:R-:W-:-:S04]  /*07e0*/  LOP3.LUT R24, R4, 0x7, RZ, 0xc0, !PT ;  /* 0x0000000704187812 */ /* 0x000fc800078ec0ff */
[----:B------:R-:W-:-:S07]  /*07f0*/  ISETP.NE.AND P1, PT, R24, RZ, PT ;  /* 0x000000ff1800720c */ /* 0x000fce0003f25270 */
[----:B------:R-:W-:Y:S06]  /*0800*/  @!P0 BRA `(.L_x_6) ;  /* 0x0000000000b88947 */ /* 0x000fec0003800000 */
[----:B------:R-:W0:Y:S08]  /*0810*/  LDC.64 R20, c[0x0][0x390] ;  /* 0x0000e400ff147b82 */ /* 0x000e300000000a00 */
[----:B------:R-:W1:Y:S08]  /*0820*/  LDC.64 R10, c[0x0][0x3a0] ;  /* 0x0000e800ff0a7b82 */ /* 0x000e700000000a00 */
[----:B------:R-:W2:Y:S01]  /*0830*/  LDC.64 R8, c[0x0][0x388] ;  /* 0x0000e200ff087b82 */ /* 0x000ea20000000a00 */
[----:B0-----:R-:W-:-:S05]  /*0840*/  IMAD.WIDE R20, R3, 0x4, R20 ;  /* 0x0000000403147825 */ /* 0x001fca00078e0214 */
[----:B------:R-:W1:Y:S04]  /*0850*/  LDG.E R29, desc[UR4][R20.64] ;  /* 0x00000004141d7981 */ /* 0x000e68000c1e1900 */
[----:B------:R-:W3:Y:S04]  /*0860*/  LDG.E R27, desc[UR4][R20.64+0x4] ;  /* 0x00000404141b7981 */ /* 0x000ee8000c1e1900 */
[----:B------:R-:W4:Y:S04]  /*0870*/  LDG.E R25, desc[UR4][R20.64+0x8] ;  /* 0x0000080414197981 */ /* 0x000f28000c1e1900 */
[----:B------:R-:W5:Y:S04]  /*0880*/  LDG.E R13, desc[UR4][R20.64+0xc] ;  /* 0x00000c04140d7981 */ /* 0x000f68000c1e1900 */
[----:B------:R-:W5:Y:S04]  /*0890*/  LDG.E R15, desc[UR4][R20.64+0x10] ;  /* 0x00001004140f7981 */ /* 0x000f68000c1e1900 */
[----:B------:R-:W5:Y:S04]  /*08a0*/  LDG.E R17, desc[UR4][R20.64+0x14] ;  /* 0x0000140414117981 */ /* 0x000f68000c1e1900 */
[----:B------:R-:W5:Y:S04]  /*08b0*/  LDG.E R19, desc[UR4][R20.64+0x18] ;  /* 0x0000180414137981 */ /* 0x000f68000c1e1900 */
[----:B------:R4:W5:Y:S01]  /*08c0*/  LDG.E R23, desc[UR4][R20.64+0x1c] ;  /* 0x00001c0414177981 */ /* 0x000962000c1e1900 */
[----:B--2---:R-:W-:-:S05]  /*08d0*/  IMAD.WIDE R8, R3, 0x4, R8 ;  /* 0x0000000403087825 */ /* 0x004fca00078e0208 */
[----:B------:R-:W2:Y:S04]  /*08e0*/  LDG.E R7, desc[UR4][R8.64] ;  /* 0x0000000408077981 */ /* 0x000ea8000c1e1900 */
[----:B------:R-:W2:Y:S01]  /*08f0*/  LDG.E R22, desc[UR4][R8.64+0x8] ;  /* 0x0000080408167981 */ /* 0x000ea2000c1e1900 */
[----:B-1----:R-:W-:-:S04]  /*0900*/  IMAD.WIDE R28, R29, 0x4, R10 ;  /* 0x000000041d1c7825 */ /* 0x002fc800078e020a */
[--C-:B---3--:R-:W-:Y:S01]  /*0910*/  IMAD.WIDE R26, R27, 0x4, R10.reuse ;  /* 0x000000041b1a7825 */ /* 0x108fe200078e020a */
[----:B------:R-:W2:Y:S03]  /*0920*/  LDG.E R5, desc[UR4][R28.64] ;  /* 0x000000041c057981 */ /* 0x000ea6000c1e1900 */
[--C-:B----4-:R-:W-:Y:S01]  /*0930*/  IMAD.WIDE R20, R25, 0x4, R10.reuse ;  /* 0x0000000419147825 */ /* 0x110fe200078e020a */
[----:B------:R-:W3:Y:S04]  /*0940*/  LDG.E R2, desc[UR4][R26.64] ;  /* 0x000000041a027981 */ /* 0x000ee8000c1e1900 */
[----:B------:R-:W3:Y:S01]  /*0950*/  LDG.E R25, desc[UR4][R8.64+0x4] ;  /* 0x0000040408197981 */ /* 0x000ee2000c1e1900 */
[----:B-----5:R-:W-:-:S03]  /*0960*/  IMAD.WIDE R12, R13, 0x4, R10 ;  /* 0x000000040d0c7825 */ /* 0x020fc600078e020a */
[----:B------:R-:W4:Y:S01]  /*0970*/  LDG.E R21, desc[UR4][R20.64] ;  /* 0x0000000414157981 */ /* 0x000f22000c1e1900 */
[----:B------:R-:W-:-:S03]  /*0980*/  IMAD.WIDE R14, R15, 0x4, R10 ;  /* 0x000000040f0e7825 */ /* 0x000fc600078e020a */
[----:B------:R-:W5:Y:S01]  /*0990*/  LDG.E R13, desc[UR4][R12.64] ;  /* 0x000000040c0d7981 */ /* 0x000f62000c1e1900 */
[----:B------:R-:W-:-:S03]  /*09a0*/  IMAD.WIDE R16, R17, 0x4, R10 ;  /* 0x0000000411107825 */ /* 0x000fc600078e020a */
[----:B------:R-:W5:Y:S01]  /*09b0*/  LDG.E R28, desc[UR4][R8.64+0xc] ;  /* 0x00000c04081c7981 */ /* 0x000f62000c1e1900 */
[----:B------:R-:W-:-:S03]  /*09c0*/  IMAD.WIDE R18, R19, 0x4, R10 ;  /* 0x0000000413127825 */ /* 0x000fc600078e020a */
[----:B------:R-:W5:Y:S04]  /*09d0*/  LDG.E R14, desc[UR4][R14.64] ;  /* 0x000000040e0e7981 */ /* 0x000f68000c1e1900 */
[----:B------:R-:W5:Y:S01]  /*09e0*/  LDG.E R29, desc[UR4][R8.64+0x10] ;  /* 0x00001004081d7981 */ /* 0x000f62000c1e1900 */
[----:B------:R-:W-:-:S03]  /*09f0*/  IMAD.WIDE R10, R23, 0x4, R10 ;  /* 0x00000004170a7825 */ /* 0x000fc600078e020a */
[----:B------:R-:W5:Y:S04]  /*0a00*/  LDG.E R17, desc[UR4][R16.64] ;  /* 0x0000000410117981 */ /* 0x000f68000c1e1900 */
[----:B------:R-:W5:Y:S04]  /*0a10*/  LDG.E R26, desc[UR4][R8.64+0x14] ;  /* 0x00001404081a7981 */ /* 0x000f68000c1e1900 */
[----:B------:R-:W5:Y:S04]  /*0a20*/  LDG.E R18, desc[UR4][R18.64] ;  /* 0x0000000412127981 */ /* 0x000f68000c1e1900 */
[----:B------:R-:W5:Y:S04]  /*0a30*/  LDG.E R23, desc[UR4][R8.64+0x18] ;  /* 0x0000180408177981 */ /* 0x000f68000c1e1900 */
[----:B------:R-:W5:Y:S04]  /*0a40*/  LDG.E R12, desc[UR4][R8.64+0x1c] ;  /* 0x00001c04080c7981 */ /* 0x000f68000c1e1900 */
[----:B------:R-:W5:Y:S01]  /*0a50*/  LDG.E R10, desc[UR4][R10.64] ;  /* 0x000000040a0a7981 */ /* 0x000f62000c1e1900 */
[----:B------:R-:W-:Y:S01]  /*0a60*/  IADD3 R3, PT, PT, R3, 0x8, RZ ;  /* 0x0000000803037810 */ /* 0x000fe20007ffe0ff */
[----:B--2---:R-:W-:-:S04]  /*0a70*/  FFMA R6, R7, R5, R6 ;  /* 0x0000000507067223 */ /* 0x004fc80000000006 */
[----:B---3--:R-:W-:-:S04]  /*0a80*/  FFMA R25, R25, R2, R6 ;  /* 0x0000000219197223 */ /* 0x008fc80000000006 */
[----:B----4-:R-:W-:-:S04]  /*0a90*/  FFMA R21, R22, R21, R25 ;  /* 0x0000001516157223 */ /* 0x010fc80000000019 */
[----:B-----5:R-:W-:-:S04]  /*0aa0*/  FFMA R28, R28, R13, R21 ;  /* 0x0000000d1c1c7223 */ /* 0x020fc80000000015 */
[----:B------:R-:W-:-:S04]  /*0ab0*/  FFMA R29, R29, R14, R28 ;  /* 0x0000000e1d1d7223 */ /* 0x000fc8000000001c */
[----:B------:R-:W-:-:S04]  /*0ac0*/  FFMA R26, R26, R17, R29 ;  /* 0x000000111a1a7223 */ /* 0x000fc8000000001d */
[----:B------:R-:W-:-:S04]  /*0ad0*/  FFMA R23, R23, R18, R26 ;  /* 0x0000001217177223 */ /* 0x000fc8000000001a */
[----:B------:R-:W-:-:S07]  /*0ae0*/  FFMA R6, R12, R10, R23 ;  /* 0x0000000a0c067223 */ /* 0x000fce0000000017 */
.L_x_6:
[----:B------:R-:W-:Y:S05]  /*0af0*/  BSYNC.RECONVERGENT B1 ;  /* 0x0000000000017941 */ /* 0x000fea0003800200 */
.L_x_5:
[----:B------:R-:W-:Y:S05]  /*0b00*/  @!P1 BRA `(.L_x_1) ;  /* 0x0000000000c09947 */ /* 0x000fea0003800000 */
[----:B------:R-:W-:Y:S01]  /*0b10*/  ISETP.GE.U32.AND P0, PT, R24, 0x4, PT ;  /* 0x000000041800780c */ /* 0x000fe20003f06070 */
[----:B------:R-:W-:Y:S01]  /*0b20*/  BSSY.RECONVERGENT B1, `(.L_x_7) ;  /* 0x000001e000017945 */ /* 0x000fe20003800200 */
[----:B------:R-:W-:-:S04]  /*0b30*/  LOP3.LUT R4, R4, 0x3, RZ, 0xc0, !PT ;  /* 0x0000000304047812 */ /* 0x000fc800078ec0ff */
[----:B------:R-:W-:-:S07]  /*0b40*/  ISETP.NE.AND P1, PT, R4, RZ, PT ;  /* 0x000000ff0400720c */ /* 0x000fce0003f25270 */
[----:B------:R-:W-:Y:S06]  /*0b50*/  @!P0 BRA `(.L_x_8) ;  /* 0x0000000000688947 */ /* 0x000fec0003800000 */
[----:B------:R-:W0:Y:S08]  /*0b60*/  LDC.64 R8, c[0x0][0x390] ;  /* 0x0000e400ff087b82 */ /* 0x000e300000000a00 */
[----:B------:R-:W1:Y:S01]  /*0b70*/  LDC.64 R10, c[0x0][0x388] ;  /* 0x0000e200ff0a7b82 */ /* 0x000e620000000a00 */
[----:B0-----:R-:W-:-:S07]  /*0b80*/  IMAD.WIDE R12, R3, 0x4, R8 ;  /* 0x00000004030c7825 */ /* 0x001fce00078e0208 */
[----:B------:R-:W0:Y:S01]  /*0b90*/  LDC.64 R8, c[0x0][0x3a0] ;  /* 0x0000e800ff087b82 */ /* 0x000e220000000a00 */
[----:B------:R-:W0:Y:S04]  /*0ba0*/  LDG.E R15, desc[UR4][R12.64] ;  /* 0x000000040c0f7981 */ /* 0x000e28000c1e1900 */
[----:B------:R-:W2:Y:S04]  /*0bb0*/  LDG.E R17, desc[UR4][R12.64+0x4] ;  /* 0x000004040c117981 */ /* 0x000ea8000c1e1900 */
[----:B------:R-:W3:Y:S04]  /*0bc0*/  LDG.E R19, desc[UR4][R12.64+0x8] ;  /* 0x000008040c137981 */ /* 0x000ee8000c1e1900 */
[----:B------:R-:W4:Y:S01]  /*0bd0*/  LDG.E R7, desc[UR4][R12.64+0xc] ;  /* 0x00000c040c077981 */ /* 0x000f22000c1e1900 */
[----:B-1----:R-:W-:-:S05]  /*0be0*/  IMAD.WIDE R10, R3, 0x4, R10 ;  /* 0x00000004030a7825 */ /* 0x002fca00078e020a */
[----:B------:R-:W5:Y:S04]  /*0bf0*/  LDG.E R5, desc[UR4][R10.64] ;  /* 0x000000040a057981 */ /* 0x000f68000c1e1900 */
[----:B------:R-:W5:Y:S04]  /*0c00*/  LDG.E R2, desc[UR4][R10.64+0x4] ;  /* 0x000004040a027981 */ /* 0x000f68000c1e1900 */
[----:B------:R-:W5:Y:S01]  /*0c10*/  LDG.E R13, desc[UR4][R10.64+0xc] ;  /* 0x00000c040a0d7981 */ /* 0x000f62000c1e1900 */
[----:B0-----:R-:W-:-:S04]  /*0c20*/  IMAD.WIDE R14, R15, 0x4, R8 ;  /* 0x000000040f0e7825 */ /* 0x001fc800078e0208 */
[--C-:B--2---:R-:W-:Y:S02]  /*0c30*/  IMAD.WIDE R16, R17, 0x4, R8.reuse ;  /* 0x0000000411107825 */ /* 0x104fe400078e0208 */
[----:B------:R-:W5:Y:S02]  /*0c40*/  LDG.E R14, desc[UR4][R14.64] ;  /* 0x000000040e0e7981 */ /* 0x000f64000c1e1900 */
[--C-:B---3--:R-:W-:Y:S02]  /*0c50*/  IMAD.WIDE R18, R19, 0x4, R8.reuse ;  /* 0x0000000413127825 */ /* 0x108fe400078e0208 */
[----:B------:R-:W2:Y:S02]  /*0c60*/  LDG.E R16, desc[UR4][R16.64] ;  /* 0x0000000410107981 */ /* 0x000ea4000c1e1900 */
[----:B----4-:R-:W-:Y:S02]  /*0c70*/  IMAD.WIDE R8, R7, 0x4, R8 ;  /* 0x0000000407087825 */ /* 0x010fe400078e0208 */
[----:B------:R-:W3:Y:S04]  /*0c80*/  LDG.E R18, desc[UR4][R18.64] ;  /* 0x0000000412127981 */ /* 0x000ee8000c1e1900 */
[----:B------:R-:W3:Y:S04]  /*0c90*/  LDG.E R7, desc[UR4][R10.64+0x8] ;  /* 0x000008040a077981 */ /* 0x000ee8000c1e1900 */
[----:B------:R-:W4:Y:S01]  /*0ca0*/  LDG.E R8, desc[UR4][R8.64] ;  /* 0x0000000408087981 */ /* 0x000f22000c1e1900 */
[----:B------:R-:W-:Y:S01]  /*0cb0*/  IADD3 R3, PT, PT, R3, 0x4, RZ ;  /* 0x0000000403037810 */ /* 0x000fe20007ffe0ff */
[----:B-----5:R-:W-:-:S04]  /*0cc0*/  FFMA R5, R5, R14, R6 ;  /* 0x0000000e05057223 */ /* 0x020fc80000000006 */
[----:B--2---:R-:W-:-:S04]  /*0cd0*/  FFMA R2, R2, R16, R5 ;  /* 0x0000001002027223 */ /* 0x004fc80000000005 */
[----:B---3--:R-:W-:-:S04]  /*0ce0*/  FFMA R2, R7, R18, R2 ;  /* 0x0000001207027223 */ /* 0x008fc80000000002 */
[----:B----4-:R-:W-:-:S07]  /*0cf0*/  FFMA R6, R13, R8, R2 ;  /* 0x000000080d067223 */ /* 0x010fce0000000002 */
.L_x_8:
[----:B------:R-:W-:Y:S05]  /*0d00*/  BSYNC.RECONVERGENT B1 ;  /* 0x0000000000017941 */ /* 0x000fea0003800200 */
.L_x_7:
[----:B------:R-:W-:Y:S05]  /*0d10*/  @!P1 BRA `(.L_x_1) ;  /* 0x00000000003c9947 */ /* 0x000fea0003800000 */
[----:B------:R-:W0:Y:S01]  /*0d20*/  LDC.64 R16, c[0x0][0x3a0] ;  /* 0x0000e800ff107b82 */ /* 0x000e220000000a00 */
[----:B------:R-:W-:-:S07]  /*0d30*/  IADD3 R2, PT, PT, -R4, RZ, RZ ;  /* 0x000000ff04027210 */ /* 0x000fce0007ffe1ff */
[----:B------:R-:W1:Y:S08]  /*0d40*/  LDC.64 R12, c[0x0][0x390] ;  /* 0x0000e400ff0c7b82 */ /* 0x000e700000000a00 */
[----:B------:R-:W2:Y:S02]  /*0d50*/  LDC.64 R14, c[0x0][0x388] ;  /* 0x0000e200ff0e7b82 */ /* 0x000ea40000000a00 */
.L_x_9:
[----:B-1----:R-:W-:-:S06]  /*0d60*/  IMAD.WIDE R4, R3, 0x4, R12 ;  /* 0x0000000403047825 */ /* 0x002fcc00078e020c */
[----:B------:R-:W0:Y:S01]  /*0d70*/  LDG.E R5, desc[UR4][R4.64] ;  /* 0x0000000404057981 */ /* 0x000e22000c1e1900 */
[----:B--2---:R-:W-:-:S06]  /*0d80*/  IMAD.WIDE R8, R3, 0x4, R14 ;  /* 0x0000000403087825 */ /* 0x004fcc00078e020e */
[----:B------:R-:W2:Y:S01]  /*0d90*/  LDG.E R9, desc[UR4][R8.64] ;  /* 0x0000000408097981 */ /* 0x000ea2000c1e1900 */
[----:B------:R-:W-:Y:S01]  /*0da0*/  IADD3 R2, PT, PT, R2, 0x1, RZ ;  /* 0x0000000102027810 */ /* 0x000fe20007ffe0ff */
[----:B0-----:R-:W-:-:S06]  /*0db0*/  IMAD.WIDE R10, R5, 0x4, R16 ;  /* 0x00000004050a7825 */ /* 0x001fcc00078e0210 */
[----:B------:R-:W2:Y:S01]  /*0dc0*/  LDG.E R10, desc[UR4][R10.64] ;  /* 0x000000040a0a7981 */ /* 0x000ea2000c1e1900 */
[----:B------:R-:W-:Y:S02]  /*0dd0*/  ISETP.NE.AND P0, PT, R2, RZ, PT ;  /* 0x000000ff0200720c */ /* 0x000fe40003f05270 */
[----:B------:R-:W-:Y:S01]  /*0de0*/  IADD3 R3, PT, PT, R3, 0x1, RZ ;  /* 0x0000000103037810 */ /* 0x000fe20007ffe0ff */
[----:B--2---:R-:W-:-:S10]  /*0df0*/  FFMA R6, R9, R10, R6 ;  /* 0x0000000a09067223 */ /* 0x004fd40000000006 */
[----:B------:R-:W-:Y:S05]  /*0e00*/  @P0 BRA `(.L_x_9) ;  /* 0xfffffffc00d40947 */ /* 0x000fea000383ffff */
.L_x_1:
[----:B------:R-:W-:Y:S05]  /*0e10*/  BSYNC.RECONVERGENT B0 ;  /* 0x0000000000007941 */ /* 0x000fea0003800200 */
.L_x_0:
[----:B------:R-:W0:Y:S02]  /*0e20*/  LDC.64 R2, c[0x0][0x3a8] ;  /* 0x0000ea00ff027b82 */ /* 0x000e240000000a00 */
[----:B0-----:R-:W-:-:S05]  /*0e30*/  IMAD.WIDE R2, R0, 0x4, R2 ;  /* 0x0000000400027825 */ /* 0x001fca00078e0202 */
[----:B------:R-:W-:Y:S01]  /*0e40*/  STG.E desc[UR4][R2.64], R6 ;  /* 0x0000000602007986 */ /* 0x000fe2000c101904 */
[----:B------:R-:W-:Y:S05]  /*0e50*/  EXIT ;  /* 0x000000000000794d */ /* 0x000fea0003800000 */
.L_x_10:
[----:B------:R-:W-:-:S00]  /*0e60*/  BRA `(.L_x_10) ;  /* 0xfffffffc00fc7947 */ /* 0x000fc0000383ffff */
[----:B------:R-:W-:-:S00]  /*0e70*/  NOP ;  /* 0x0000000000007918 */ /* 0x000fc00000000000 */
        /* <DEDUP_REMOVED lines=8> */
.L_x_11:


//--------------------- .nv.shared.reserved.0     --------------------------
	.section	.nv.shared.reserved.0,"aw",@nobits
	.weak		__nv_reservedSMEM_offset_0_alias
	.size		__nv_reservedSMEM_offset_0_alias, 0, 64
	.other		__nv_reservedSMEM_offset_0_alias,@"STO_CUDA_RESERVED_SHARED STV_DEFAULT"
__nv_reservedSMEM_offset_0_alias:
	.zero		0
	.zero		64


//--------------------- .nv.constant0._Z15spmv_csr_kerneliPKfPKiS2_S0_Pf --------------------------
	.section	.nv.constant0._Z15spmv_csr_kerneliPKfPKiS2_S0_Pf,"a",@progbits
	.sectionflags	@""
	.align	4
.nv.constant0._Z15spmv_csr_kerneliPKfPKiS2_S0_Pf:
	.zero		944


//--------------------- SYMBOLS --------------------------

	.type		.nv.reservedSmem.offset0,@object
	.size		.nv.reservedSmem.offset0,0x4
